	.headerflags	@"EF_CUDA_TEXMODE_UNIFIED EF_CUDA_64BIT_ADDRESS EF_CUDA_ACCELERATORS EF_CUDA_SM90 EF_CUDA_VIRTUAL_SM(EF_CUDA_SM90)"
	.elftype	@"ET_EXEC"


//--------------------- .nv.info                  --------------------------
	.section	.nv.info,"",@"SHT_CUDA_INFO"
	.align	4


	//----- nvinfo : EIATTR_REGCOUNT
	.align		4
        /*0000*/ 	.byte	0x04, 0x2f
        /*0002*/ 	.short	(.L_1 - .L_0)
	.align		4
.L_0:
        /*0004*/ 	.word	index@(triton_poi_fused_ones_1)
        /*0008*/ 	.word	0x00000008


	//----- nvinfo : EIATTR_MIN_STACK_SIZE
	.align		4
.L_1:
        /*000c*/ 	.byte	0x04, 0x12
        /*000e*/ 	.short	(.L_3 - .L_2)
	.align		4
.L_2:
        /*0010*/ 	.word	index@(triton_poi_fused_ones_1)
        /*0014*/ 	.word	0x00000000


	//----- nvinfo : EIATTR_FRAME_SIZE
	.align		4
.L_3:
        /*0018*/ 	.byte	0x04, 0x11
        /*001a*/ 	.short	(.L_5 - .L_4)
	.align		4
.L_4:
        /*001c*/ 	.word	index@(triton_poi_fused_ones_1)
        /*0020*/ 	.word	0x00000000


	//----- nvinfo : EIATTR_MIN_STACK_SIZE
	.align		4
.L_5:
        /*0024*/ 	.byte	0x04, 0x12
        /*0026*/ 	.short	(.L_7 - .L_6)
	.align		4
.L_6:
        /*0028*/ 	.word	index@(triton_poi_fused_ones_1)
        /*002c*/ 	.word	0x00000000
.L_7:


//--------------------- .nv.info.triton_poi_fused_ones_1 --------------------------
	.section	.nv.info.triton_poi_fused_ones_1,"",@"SHT_CUDA_INFO"
	.sectionflags	@""
	.align	4


	//----- nvinfo : EIATTR_CUDA_API_VERSION
	.align		4
        /*0000*/ 	.byte	0x04, 0x37
        /*0002*/ 	.short	(.L_9 - .L_8)
.L_8:
        /*0004*/ 	.word	0x0000007c


	//----- nvinfo : EIATTR_KPARAM_INFO
	.align		4
.L_9:
        /*0008*/ 	.byte	0x04, 0x17
        /*000a*/ 	.short	(.L_11 - .L_10)
.L_10:
        /*000c*/ 	.word	0x00000000
        /*0010*/ 	.short	0x0000
        /*0012*/ 	.short	0x0000
        /*0014*/ 	.byte	0x00, 0xf4, 0x21, 0x00


	//----- nvinfo : EIATTR_SPARSE_MMA_MASK
	.align		4
.L_11:
        /*0018*/ 	.byte	0x03, 0x50
        /*001a*/ 	.short	0x0000


	//----- nvinfo : EIATTR_MAXREG_COUNT
	.align		4
        /*001c*/ 	.byte	0x03, 0x1b
        /*001e*/ 	.short	0x00ff


	//----- nvinfo : EIATTR_EXIT_INSTR_OFFSETS
	.align		4
        /*0020*/ 	.byte	0x04, 0x1c
        /*0022*/ 	.short	(.L_13 - .L_12)


	//   ....[0]....
.L_12:
        /*0024*/ 	.word	0x00000030


	//   ....[1]....
        /*0028*/ 	.word	0x00000080


	//----- nvinfo : EIATTR_REQNTID
	.align		4
.L_13:
        /*002c*/ 	.byte	0x04, 0x10
        /*002e*/ 	.short	(.L_15 - .L_14)
.L_14:
        /*0030*/ 	.word	0x00000020
        /*0034*/ 	.word	0x00000001
        /*0038*/ 	.word	0x00000001


	//----- nvinfo : EIATTR_CBANK_PARAM_SIZE
	.align		4
.L_15:
        /*003c*/ 	.byte	0x03, 0x19
        /*003e*/ 	.short	0x0008


	//----- nvinfo : EIATTR_PARAM_CBANK
	.align		4
        /*0040*/ 	.byte	0x04, 0x0a
        /*0042*/ 	.short	(.L_17 - .L_16)
	.align		4
.L_16:
        /*0044*/ 	.word	index@(.nv.constant0.triton_poi_fused_ones_1)
        /*0048*/ 	.short	0x0210
        /*004a*/ 	.short	0x0008


	//----- nvinfo : EIATTR_SW_WAR
	.align		4
.L_17:
        /*004c*/ 	.byte	0x04, 0x36
        /*004e*/ 	.short	(.L_19 - .L_18)
.L_18:
        /*0050*/ 	.word	0x00000008
.L_19:


//--------------------- .nv.callgraph             --------------------------
	.section	.nv.callgraph,"",@"SHT_CUDA_CALLGRAPH"
	.align	4
	.sectionentsize	8
	.align		4
        /*0000*/ 	.word	0x00000000
	.align		4
        /*0004*/ 	.word	0xffffffff
	.align		4
        /*0008*/ 	.word	0x00000000
	.align		4
        /*000c*/ 	.word	0xfffffffe
	.align		4
        /*0010*/ 	.word	0x00000000
	.align		4
        /*0014*/ 	.word	0xfffffffd
	.align		4
        /*0018*/ 	.word	0x00000000
	.align		4
        /*001c*/ 	.word	0xfffffffc


//--------------------- .text.triton_poi_fused_ones_1 --------------------------
	.section	.text.triton_poi_fused_ones_1,"ax",@progbits
	.align	128
        .global         triton_poi_fused_ones_1
        .type           triton_poi_fused_ones_1,@function
        .size           triton_poi_fused_ones_1,(.L_x_1 - triton_poi_fused_ones_1)
        .other          triton_poi_fused_ones_1,@"STO_CUDA_ENTRY STV_DEFAULT"
triton_poi_fused_ones_1:
.text.triton_poi_fused_ones_1:
[----:B------:R-:W0:Y:S02]  /*0000*/  LDC R1, c[0x0][0x28] ;  /* 0x00000a00ff017b82 */ /* 0x000e240000000800 */
[----:B------:R-:W1:Y:S02]  /*0010*/  S2R R0, SR_TID.X ;  /* 0x0000000000007919 */ /* 0x000e640000002100 */
[----:B-1----:R-:W-:-:S13]  /*0020*/  LOP3.LUT P0, RZ, R0, 0x1f, RZ, 0xc0, !PT ;  /* 0x0000001f00ff7812 */ /* 0x002fda000780c0ff */
[----:B------:R-:W-:Y:S05]  /*0030*/  @P0 EXIT ;  /* 0x000000000000094d */ /* 0x000fea0003800000 */
[----:B------:R-:W0:Y:S01]  /*0040*/  LDC.64 R2, c[0x0][0x210] ;  /* 0x00008400ff027b82 */ /* 0x000e220000000a00 */
[----:B------:R-:W-:Y:S01]  /*0050*/  HFMA2.MMA R5, -RZ, RZ, 1.875, 0 ;  /* 0x3f800000ff057435 */ /* 0x000fe200000001ff */
[----:B------:R-:W-:-:S06]  /*0060*/  ULDC.64 UR4, c[0x0][0x208] ;  /* 0x0000820000047ab9 */ /* 0x000fcc0000000a00 */
[----:B0-----:R-:W-:Y:S01]  /*0070*/  STG.E desc[UR4][R2.64], R5 ;  /* 0x0000000502007986 */ /* 0x001fe2000c101904 */
[----:B------:R-:W-:Y:S05]  /*0080*/  EXIT ;  /* 0x000000000000794d */ /* 0x000fea0003800000 */
.L_x_0:
[----:B------:R-:W-:-:S00]  /*0090*/  BRA `(.L_x_0) ;  /* 0xfffffffc00fc7947 */ /* 0x000fc0000383ffff */
[----:B------:R-:W-:-:S00]  /*00a0*/  NOP ;  /* 0x0000000000007918 */ /* 0x000fc00000000000 */
        /* <DEDUP_REMOVED lines=13> */
.L_x_1:


//--------------------- .nv.constant0.triton_poi_fused_ones_1 --------------------------
	.section	.nv.constant0.triton_poi_fused_ones_1,"a",@progbits
	.sectionflags	@""
	.align	4
.nv.constant0.triton_poi_fused_ones_1:
	.zero		536
